//
// Generated by NVIDIA NVVM Compiler
//
// Compiler Build ID: CL-36424714
// Cuda compilation tools, release 13.0, V13.0.88
// Based on NVVM 20.0.0
//

.version 9.0
.target sm_100
.address_size 64

	// .globl	_Z10dotProductPfS_S_
// _ZZ10dotProductPfS_S_E5cache has been demoted

.visible .entry _Z10dotProductPfS_S_(
	.param .u64 .ptr .align 1 _Z10dotProductPfS_S__param_0,
	.param .u64 .ptr .align 1 _Z10dotProductPfS_S__param_1,
	.param .u64 .ptr .align 1 _Z10dotProductPfS_S__param_2
)
{
	.reg .pred 	%p<14>;
	.reg .b32 	%r<13>;
	.reg .b32 	%f<41>;
	.reg .b64 	%rd<12>;
	// demoted variable
	.shared .align 4 .b8 _ZZ10dotProductPfS_S_E5cache[4096];
	ld.param.u64 	%rd3, [_Z10dotProductPfS_S__param_0];
	ld.param.u64 	%rd4, [_Z10dotProductPfS_S__param_1];
	ld.param.u64 	%rd5, [_Z10dotProductPfS_S__param_2];
	mov.u32 	%r1, %tid.x;
	mov.u32 	%r2, %ctaid.x;
	mov.u32 	%r3, %ntid.x;
	mad.lo.s32 	%r12, %r2, %r3, %r1;
	setp.gt.s32 	%p1, %r12, 49999;
	mov.f32 	%f40, 0f00000000;
	@%p1 bra 	$L__BB0_3;
	mov.u32 	%r9, %nctaid.x;
	mul.lo.s32 	%r5, %r3, %r9;
	cvta.to.global.u64 	%rd1, %rd3;
	cvta.to.global.u64 	%rd2, %rd4;
	mov.f32 	%f40, 0f00000000;
$L__BB0_2:
	mul.wide.s32 	%rd6, %r12, 4;
	add.s64 	%rd7, %rd1, %rd6;
	ld.global.f32 	%f6, [%rd7];
	add.s64 	%rd8, %rd2, %rd6;
	ld.global.f32 	%f7, [%rd8];
	fma.rn.f32 	%f40, %f6, %f7, %f40;
	add.s32 	%r12, %r12, %r5;
	setp.lt.s32 	%p2, %r12, 50000;
	@%p2 bra 	$L__BB0_2;
$L__BB0_3:
	shl.b32 	%r10, %r1, 2;
	mov.u32 	%r11, _ZZ10dotProductPfS_S_E5cache;
	add.s32 	%r8, %r11, %r10;
	st.shared.f32 	[%r8], %f40;
	bar.sync 	0;
	setp.gt.u32 	%p3, %r1, 511;
	@%p3 bra 	$L__BB0_5;
	ld.shared.f32 	%f8, [%r8];
	ld.shared.f32 	%f9, [%r8+2048];
	add.f32 	%f10, %f8, %f9;
	st.shared.f32 	[%r8], %f10;
$L__BB0_5:
	bar.sync 	0;
	setp.gt.u32 	%p4, %r1, 255;
	@%p4 bra 	$L__BB0_7;
	ld.shared.f32 	%f11, [%r8];
	ld.shared.f32 	%f12, [%r8+1024];
	add.f32 	%f13, %f11, %f12;
	st.shared.f32 	[%r8], %f13;
$L__BB0_7:
	bar.sync 	0;
	setp.gt.u32 	%p5, %r1, 127;
	@%p5 bra 	$L__BB0_9;
	ld.shared.f32 	%f14, [%r8];
	ld.shared.f32 	%f15, [%r8+512];
	add.f32 	%f16, %f14, %f15;
	st.shared.f32 	[%r8], %f16;
$L__BB0_9:
	bar.sync 	0;
	setp.gt.u32 	%p6, %r1, 63;
	@%p6 bra 	$L__BB0_11;
	ld.shared.f32 	%f17, [%r8];
	ld.shared.f32 	%f18, [%r8+256];
	add.f32 	%f19, %f17, %f18;
	st.shared.f32 	[%r8], %f19;
$L__BB0_11:
	bar.sync 	0;
	setp.gt.u32 	%p7, %r1, 31;
	@%p7 bra 	$L__BB0_13;
	ld.shared.f32 	%f20, [%r8];
	ld.shared.f32 	%f21, [%r8+128];
	add.f32 	%f22, %f20, %f21;
	st.shared.f32 	[%r8], %f22;
$L__BB0_13:
	bar.sync 	0;
	setp.gt.u32 	%p8, %r1, 15;
	@%p8 bra 	$L__BB0_15;
	ld.shared.f32 	%f23, [%r8];
	ld.shared.f32 	%f24, [%r8+64];
	add.f32 	%f25, %f23, %f24;
	st.shared.f32 	[%r8], %f25;
$L__BB0_15:
	bar.sync 	0;
	setp.gt.u32 	%p9, %r1, 7;
	@%p9 bra 	$L__BB0_17;
	ld.shared.f32 	%f26, [%r8];
	ld.shared.f32 	%f27, [%r8+32];
	add.f32 	%f28, %f26, %f27;
	st.shared.f32 	[%r8], %f28;
$L__BB0_17:
	bar.sync 	0;
	setp.gt.u32 	%p10, %r1, 3;
	@%p10 bra 	$L__BB0_19;
	ld.shared.f32 	%f29, [%r8];
	ld.shared.f32 	%f30, [%r8+16];
	add.f32 	%f31, %f29, %f30;
	st.shared.f32 	[%r8], %f31;
$L__BB0_19:
	bar.sync 	0;
	setp.gt.u32 	%p11, %r1, 1;
	@%p11 bra 	$L__BB0_21;
	ld.shared.f32 	%f32, [%r8];
	ld.shared.f32 	%f33, [%r8+8];
	add.f32 	%f34, %f32, %f33;
	st.shared.f32 	[%r8], %f34;
$L__BB0_21:
	bar.sync 	0;
	setp.ne.s32 	%p12, %r1, 0;
	@%p12 bra 	$L__BB0_23;
	ld.shared.f32 	%f35, [%r8];
	ld.shared.f32 	%f36, [_ZZ10dotProductPfS_S_E5cache+4];
	add.f32 	%f37, %f35, %f36;
	st.shared.f32 	[%r8], %f37;
$L__BB0_23:
	setp.ne.s32 	%p13, %r1, 0;
	bar.sync 	0;
	@%p13 bra 	$L__BB0_25;
	ld.shared.f32 	%f38, [_ZZ10dotProductPfS_S_E5cache];
	cvta.to.global.u64 	%rd9, %rd5;
	mul.wide.u32 	%rd10, %r2, 4;
	add.s64 	%rd11, %rd9, %rd10;
	st.global.f32 	[%rd11], %f38;
$L__BB0_25:
	ret;

}


// ===== COMPILED SASS (sm_100) =====

	.target	sm_100

	.elftype	@"ET_EXEC"


//--------------------- .note.nv.tkinfo           --------------------------
	.section	.note.nv.tkinfo,"",@"SHT_NOTE"
	.sectionflags	@"SHF_NOTE_NV_TKINFO"
	.tkinfo
        /*0018*/ 	.word	0x00000002
        /*0030*/ 	.string	""
        /*0030*/ 	.string	"ptxas"
        /*0030*/ 	.string	"Cuda compilation tools, release 13.0, V13.0.88"
        /*0030*/ 	.string	"Build cuda_13.0.r13.0/compiler.36424714_0"
        /*0030*/ 	.string	"-arch sm_100 -m 64 "



//--------------------- .note.nv.cuinfo           --------------------------
	.section	.note.nv.cuinfo,"",@"SHT_NOTE"
	.sectionflags	@"SHF_NOTE_NV_CUINFO"
        /*0018*/ 	.short	0x0002
        /*001a*/ 	.short	0x0064
        /*001c*/ 	.short	0x0082
	.zero		2


//--------------------- .nv.info                  --------------------------
	.section	.nv.info,"",@"SHT_CUDA_INFO"
	.align	4


	//----- nvinfo : EIATTR_REGCOUNT
	.align		4
        /*0000*/ 	.byte	0x04, 0x2f
        /*0002*/ 	.short	(.L_1 - .L_0)
	.align		4
.L_0:
        /*0004*/ 	.word	index@(_Z10dotProductPfS_S_)
        /*0008*/ 	.word	0x00000012


	//----- nvinfo : EIATTR_FRAME_SIZE
	.align		4
.L_1:
        /*000c*/ 	.byte	0x04, 0x11
        /*000e*/ 	.short	(.L_3 - .L_2)
	.align		4
.L_2:
        /*0010*/ 	.word	index@(_Z10dotProductPfS_S_)
        /*0014*/ 	.word	0x00000000


	//----- nvinfo : EIATTR_MIN_STACK_SIZE
	.align		4
.L_3:
        /*0018*/ 	.byte	0x04, 0x12
        /*001a*/ 	.short	(.L_5 - .L_4)
	.align		4
.L_4:
        /*001c*/ 	.word	index@(_Z10dotProductPfS_S_)
        /*0020*/ 	.word	0x00000000
.L_5:


//--------------------- .nv.compat                --------------------------
	.section	.nv.compat,"",@"SHT_CUDA_COMPAT_INFO"
	.align	4
        /*0000*/ 	.byte	0x02, 0x09, 0x00, 0x00, 0x02, 0x02, 0x01, 0x00, 0x02, 0x05, 0x05, 0x00, 0x03, 0x07, 0x01, 0x01
        /*0010*/ 	.byte	0x02, 0x03, 0x00, 0x00, 0x02, 0x06, 0x01, 0x00, 0x04, 0x0b, 0x08, 0x00, 0x09, 0x00, 0x00, 0x00
        /*0020*/ 	.byte	0x00, 0x00, 0x00, 0x00


//--------------------- .nv.info._Z10dotProductPfS_S_ --------------------------
	.section	.nv.info._Z10dotProductPfS_S_,"",@"SHT_CUDA_INFO"
	.sectionflags	@""
	.align	4


	//----- nvinfo : EIATTR_CUDA_API_VERSION
	.align		4
        /*0000*/ 	.byte	0x04, 0x37
        /*0002*/ 	.short	(.L_7 - .L_6)
.L_6:
        /*0004*/ 	.word	0x00000082


	//----- nvinfo : EIATTR_KPARAM_INFO
	.align		4
.L_7:
        /*0008*/ 	.byte	0x04, 0x17
        /*000a*/ 	.short	(.L_9 - .L_8)
.L_8:
        /*000c*/ 	.word	0x00000000
        /*0010*/ 	.short	0x0002
        /*0012*/ 	.short	0x0010
        /*0014*/ 	.byte	0x00, 0xf5, 0x21, 0x00


	//----- nvinfo : EIATTR_KPARAM_INFO
	.align		4
.L_9:
        /*0018*/ 	.byte	0x04, 0x17
        /*001a*/ 	.short	(.L_11 - .L_10)
.L_10:
        /*001c*/ 	.word	0x00000000
        /*0020*/ 	.short	0x0001
        /*0022*/ 	.short	0x0008
        /*0024*/ 	.byte	0x00, 0xf5, 0x21, 0x00


	//----- nvinfo : EIATTR_KPARAM_INFO
	.align		4
.L_11:
        /*0028*/ 	.byte	0x04, 0x17
        /*002a*/ 	.short	(.L_13 - .L_12)
.L_12:
        /*002c*/ 	.word	0x00000000
        /*0030*/ 	.short	0x0000
        /*0032*/ 	.short	0x0000
        /*0034*/ 	.byte	0x00, 0xf5, 0x21, 0x00


	//----- nvinfo : EIATTR_SPARSE_MMA_MASK
	.align		4
.L_13:
        /*0038*/ 	.byte	0x03, 0x50
        /*003a*/ 	.short	0x0000


	//----- nvinfo : EIATTR_MAXREG_COUNT
	.align		4
        /*003c*/ 	.byte	0x03, 0x1b
        /*003e*/ 	.short	0x00ff


	//----- nvinfo : EIATTR_NUM_BARRIERS
	.align		4
        /*0040*/ 	.byte	0x02, 0x4c
        /*0042*/ 	.byte	0x01
	.zero		1


	//----- nvinfo : EIATTR_MERCURY_ISA_VERSION
	.align		4
        /*0044*/ 	.byte	0x03, 0x5f
        /*0046*/ 	.short	0x0101


	//----- nvinfo : EIATTR_VRC_CTA_INIT_COUNT
	.align		4
        /*0048*/ 	.byte	0x02, 0x4a
	.zero		1
	.zero		1


	//----- nvinfo : EIATTR_EXIT_INSTR_OFFSETS
	.align		4
        /*004c*/ 	.byte	0x04, 0x1c
        /*004e*/ 	.short	(.L_15 - .L_14)


	//   ....[0]....
.L_14:
        /*0050*/ 	.word	0x000005a0


	//   ....[1]....
        /*0054*/ 	.word	0x000005f0


	//----- nvinfo : EIATTR_CRS_STACK_SIZE
	.align		4
.L_15:
        /*0058*/ 	.byte	0x04, 0x1e
        /*005a*/ 	.short	(.L_17 - .L_16)
.L_16:
        /*005c*/ 	.word	0x00000000


	//----- nvinfo : EIATTR_CBANK_PARAM_SIZE
	.align		4
.L_17:
        /*0060*/ 	.byte	0x03, 0x19
        /*0062*/ 	.short	0x0018


	//----- nvinfo : EIATTR_PARAM_CBANK
	.align		4
        /*0064*/ 	.byte	0x04, 0x0a
        /*0066*/ 	.short	(.L_19 - .L_18)
	.align		4
.L_18:
        /*0068*/ 	.word	index@(.nv.constant0._Z10dotProductPfS_S_)
        /*006c*/ 	.short	0x0380
        /*006e*/ 	.short	0x0018


	//----- nvinfo : EIATTR_SW_WAR
	.align		4
.L_19:
        /*0070*/ 	.byte	0x04, 0x36
        /*0072*/ 	.short	(.L_21 - .L_20)
.L_20:
        /*0074*/ 	.word	0x00000008
.L_21:


//--------------------- .nv.callgraph             --------------------------
	.section	.nv.callgraph,"",@"SHT_CUDA_CALLGRAPH"
	.align	4
	.sectionentsize	8
	.align		4
        /*0000*/ 	.word	0x00000000
	.align		4
        /*0004*/ 	.word	0xffffffff
	.align		4
        /*0008*/ 	.word	0x00000000
	.align		4
        /*000c*/ 	.word	0xfffffffe
	.align		4
        /*0010*/ 	.word	0x00000000
	.align		4
        /*0014*/ 	.word	0xfffffffd
	.align		4
        /*0018*/ 	.word	0x00000000
	.align		4
        /*001c*/ 	.word	0xfffffffc


//--------------------- .text._Z10dotProductPfS_S_ --------------------------
	.section	.text._Z10dotProductPfS_S_,"ax",@progbits
	.align	128
        .global         _Z10dotProductPfS_S_
        .type           _Z10dotProductPfS_S_,@function
        .size           _Z10dotProductPfS_S_,(.L_x_4 - _Z10dotProductPfS_S_)
        .other          _Z10dotProductPfS_S_,@"STO_CUDA_ENTRY STV_DEFAULT"
_Z10dotProductPfS_S_:
.text._Z10dotProductPfS_S_:
[----:B------:R-:W-:Y:S01]  /*0000*/  LDC R1, c[0x0][0x37c] ;  /* 0x0000df00ff017b82 */ /* 0x000fe20000000800 */
[----:B------:R-:W0:Y:S01]  /*0010*/  S2R R3, SR_TID.X ;  /* 0x0000000000037919 */ /* 0x000e220000002100 */
[----:B------:R-:W0:Y:S01]  /*0020*/  LDCU UR8, c[0x0][0x360] ;  /* 0x00006c00ff0877ac */ /* 0x000e220008000800 */
[----:B------:R-:W-:Y:S01]  /*0030*/  BSSY.RECONVERGENT B0, `(.L_x_0) ;  /* 0x0000014000007945 */ /* 0x000fe20003800200 */
[----:B------:R-:W-:Y:S01]  /*0040*/  HFMA2 R13, -RZ, RZ, 0, 0 ;  /* 0x00000000ff0d7431 */ /* 0x000fe200000001ff */
[----:B------:R-:W0:Y:S01]  /*0050*/  S2R R0, SR_CTAID.X ;  /* 0x0000000000007919 */ /* 0x000e220000002500 */
[----:B------:R-:W1:Y:S01]  /*0060*/  LDCU.64 UR6, c[0x0][0x358] ;  /* 0x00006b00ff0677ac */ /* 0x000e620008000a00 */
[----:B0-----:R-:W-:-:S05]  /*0070*/  IMAD R2, R0, UR8, R3 ;  /* 0x0000000800027c24 */ /* 0x001fca000f8e0203 */
[----:B------:R-:W-:-:S13]  /*0080*/  ISETP.GT.AND P0, PT, R2, 0xc34f, PT ;  /* 0x0000c34f0200780c */ /* 0x000fda0003f04270 */
[----:B-1----:R-:W-:Y:S05]  /*0090*/  @P0 BRA `(.L_x_1) ;  /* 0x0000000000340947 */ /* 0x002fea0003800000 */
[----:B------:R-:W0:Y:S01]  /*00a0*/  LDC R15, c[0x0][0x370] ;  /* 0x0000dc00ff0f7b82 */ /* 0x000e220000000800 */
[----:B------:R-:W-:-:S07]  /*00b0*/  MOV R13, RZ ;  /* 0x000000ff000d7202 */ /* 0x000fce0000000f00 */
[----:B------:R-:W1:Y:S08]  /*00c0*/  LDC.64 R8, c[0x0][0x380] ;  /* 0x0000e000ff087b82 */ /* 0x000e700000000a00 */
[----:B------:R-:W2:Y:S01]  /*00d0*/  LDC.64 R10, c[0x0][0x388] ;  /* 0x0000e200ff0a7b82 */ /* 0x000ea20000000a00 */
[----:B0-----:R-:W-:-:S07]  /*00e0*/  IMAD R15, R15, UR8, RZ ;  /* 0x000000080f0f7c24 */ /* 0x001fce000f8e02ff */
.L_x_2:
[----:B-1----:R-:W-:-:S04]  /*00f0*/  IMAD.WIDE R4, R2, 0x4, R8 ;  /* 0x0000000402047825 */ /* 0x002fc800078e0208 */
[----:B--2---:R-:W-:Y:S02]  /*0100*/  IMAD.WIDE R6, R2, 0x4, R10 ;  /* 0x0000000402067825 */ /* 0x004fe400078e020a */
[----:B------:R-:W2:Y:S04]  /*0110*/  LDG.E R4, desc[UR6][R4.64] ;  /* 0x0000000604047981 */ /* 0x000ea8000c1e1900 */
[----:B------:R-:W2:Y:S01]  /*0120*/  LDG.E R6, desc[UR6][R6.64] ;  /* 0x0000000606067981 */ /* 0x000ea2000c1e1900 */
[----:B------:R-:W-:-:S04]  /*0130*/  IADD3 R2, PT, PT, R15, R2, RZ ;  /* 0x000000020f027210 */ /* 0x000fc80007ffe0ff */
[----:B------:R-:W-:Y:S01]  /*0140*/  ISETP.GE.AND P0, PT, R2, 0xc350, PT ;  /* 0x0000c3500200780c */ /* 0x000fe20003f06270 */
[----:B--2---:R-:W-:-:S12]  /*0150*/  FFMA R13, R4, R6, R13 ;  /* 0x00000006040d7223 */ /* 0x004fd8000000000d */
[----:B------:R-:W-:Y:S05]  /*0160*/  @!P0 BRA `(.L_x_2) ;  /* 0xfffffffc00e08947 */ /* 0x000fea000383ffff */
.L_x_1:
[----:B------:R-:W-:Y:S05]  /*0170*/  BSYNC.RECONVERGENT B0 ;  /* 0x0000000000007941 */ /* 0x000fea0003800200 */
.L_x_0:
[----:B------:R-:W0:Y:S01]  /*0180*/  S2UR UR5, SR_CgaCtaId ;  /* 0x00000000000579c3 */ /* 0x000e220000008800 */
[----:B------:R-:W-:Y:S01]  /*0190*/  UMOV UR4, 0x400 ;  /* 0x0000040000047882 */ /* 0x000fe20000000000 */
[C---:B------:R-:W-:Y:S02]  /*01a0*/  ISETP.GT.U32.AND P0, PT, R3.reuse, 0x1ff, PT ;  /* 0x000001ff0300780c */ /* 0x040fe40003f04070 */
[----:B------:R-:W-:Y:S01]  /*01b0*/  ISETP.GT.U32.AND P1, PT, R3, 0xff, PT ;  /* 0x000000ff0300780c */ /* 0x000fe20003f24070 */
[----:B0-----:R-:W-:-:S06]  /*01c0*/  ULEA UR4, UR5, UR4, 0x18 ;  /* 0x0000000405047291 */ /* 0x001fcc000f8ec0ff */
[----:B------:R-:W-:-:S05]  /*01d0*/  LEA R2, R3, UR4, 0x2 ;  /* 0x0000000403027c11 */ /* 0x000fca000f8e10ff */
[----:B------:R-:W-:Y:S01]  /*01e0*/  STS [R2], R13 ;  /* 0x0000000d02007388 */ /* 0x000fe20000000800 */
[----:B------:R-:W-:Y:S06]  /*01f0*/  BAR.SYNC.DEFER_BLOCKING 0x0 ;  /* 0x0000000000007b1d */ /* 0x000fec0000010000 */
[----:B------:R-:W-:Y:S04]  /*0200*/  @!P0 LDS R4, [R2] ;  /* 0x0000000002048984 */ /* 0x000fe80000000800 */
[----:B------:R-:W0:Y:S02]  /*0210*/  @!P0 LDS R5, [R2+0x800] ;  /* 0x0008000002058984 */ /* 0x000e240000000800 */
[----:B0-----:R-:W-:-:S05]  /*0220*/  @!P0 FADD R5, R4, R5 ;  /* 0x0000000504058221 */ /* 0x001fca0000000000 */
[----:B------:R-:W-:Y:S01]  /*0230*/  @!P0 STS [R2], R5 ;  /* 0x0000000502008388 */ /* 0x000fe20000000800 */
[----:B------:R-:W-:Y:S01]  /*0240*/  BAR.SYNC.DEFER_BLOCKING 0x0 ;  /* 0x0000000000007b1d */ /* 0x000fe20000010000 */
[----:B------:R-:W-:-:S05]  /*0250*/  ISETP.GT.U32.AND P0, PT, R3, 0x7f, PT ;  /* 0x0000007f0300780c */ /* 0x000fca0003f04070 */
        /* <DEDUP_REMOVED lines=41> */
[----:B------:R-:W-:-:S05]  /*04f0*/  ISETP.NE.AND P1, PT, R3, RZ, PT ;  /* 0x000000ff0300720c */ /* 0x000fca0003f25270 */
[----:B------:R-:W-:Y:S04]  /*0500*/  @!P0 LDS R4, [R2] ;  /* 0x0000000002048984 */ /* 0x000fe80000000800 */
[----:B------:R-:W0:Y:S02]  /*0510*/  @!P0 LDS R9, [R2+0x8] ;  /* 0x0000080002098984 */ /* 0x000e240000000800 */
[----:B0-----:R-:W-:-:S05]  /*0520*/  @!P0 FADD R9, R4, R9 ;  /* 0x0000000904098221 */ /* 0x001fca0000000000 */
[----:B------:R-:W-:Y:S01]  /*0530*/  @!P0 STS [R2], R9 ;  /* 0x0000000902008388 */ /* 0x000fe20000000800 */
[----:B------:R-:W-:Y:S06]  /*0540*/  BAR.SYNC.DEFER_BLOCKING 0x0 ;  /* 0x0000000000007b1d */ /* 0x000fec0000010000 */
[----:B------:R-:W-:Y:S04]  /*0550*/  @!P1 LDS R3, [R2] ;  /* 0x0000000002039984 */ /* 0x000fe80000000800 */
[----:B------:R-:W0:Y:S02]  /*0560*/  @!P1 LDS R4, [UR4+0x4] ;  /* 0x00000404ff049984 */ /* 0x000e240008000800 */
[----:B0-----:R-:W-:-:S05]  /*0570*/  @!P1 FADD R3, R3, R4 ;  /* 0x0000000403039221 */ /* 0x001fca0000000000 */
[----:B------:R0:W-:Y:S01]  /*0580*/  @!P1 STS [R2], R3 ;  /* 0x0000000302009388 */ /* 0x0001e20000000800 */
[----:B------:R-:W-:Y:S06]  /*0590*/  BAR.SYNC.DEFER_BLOCKING 0x0 ;  /* 0x0000000000007b1d */ /* 0x000fec0000010000 */
[----:B------:R-:W-:Y:S05]  /*05a0*/  @P1 EXIT ;  /* 0x000000000000194d */ /* 0x000fea0003800000 */
[----:B------:R-:W1:Y:S01]  /*05b0*/  LDS R5, [UR4] ;  /* 0x00000004ff057984 */ /* 0x000e620008000800 */
[----:B0-----:R-:W0:Y:S02]  /*05c0*/  LDC.64 R2, c[0x0][0x390] ;  /* 0x0000e400ff027b82 */ /* 0x001e240000000a00 */
[----:B0-----:R-:W-:-:S05]  /*05d0*/  IMAD.WIDE.U32 R2, R0, 0x4, R2 ;  /* 0x0000000400027825 */ /* 0x001fca00078e0002 */
[----:B-1----:R-:W-:Y:S01]  /*05e0*/  STG.E desc[UR6][R2.64], R5 ;  /* 0x0000000502007986 */ /* 0x002fe2000c101906 */
[----:B------:R-:W-:Y:S05]  /*05f0*/  EXIT ;  /* 0x000000000000794d */ /* 0x000fea0003800000 */
.L_x_3:
[----:B------:R-:W-:-:S00]  /*0600*/  BRA `(.L_x_3) ;  /* 0xfffffffc00fc7947 */ /* 0x000fc0000383ffff */
[----:B------:R-:W-:-:S00]  /*0610*/  NOP ;  /* 0x0000000000007918 */ /* 0x000fc00000000000 */
        /* <DEDUP_REMOVED lines=14> */
.L_x_4:


//--------------------- .nv.shared._Z10dotProductPfS_S_ --------------------------
	.section	.nv.shared._Z10dotProductPfS_S_,"aw",@nobits
	.sectionflags	@""
	.align	4
.nv.shared._Z10dotProductPfS_S_:
	.zero		5120


//--------------------- .nv.shared.reserved.0     --------------------------
	.section	.nv.shared.reserved.0,"aw",@nobits
	.weak		__nv_reservedSMEM_offset_0_alias
	.size		__nv_reservedSMEM_offset_0_alias, 0, 64
	.other		__nv_reservedSMEM_offset_0_alias,@"STO_CUDA_RESERVED_SHARED STV_DEFAULT"
__nv_reservedSMEM_offset_0_alias:
	.zero		0
	.zero		64


//--------------------- .nv.constant0._Z10dotProductPfS_S_ --------------------------
	.section	.nv.constant0._Z10dotProductPfS_S_,"a",@progbits
	.sectionflags	@""
	.align	4
.nv.constant0._Z10dotProductPfS_S_:
	.zero		920


//--------------------- SYMBOLS --------------------------

	.type		.nv.reservedSmem.offset0,@object
	.size		.nv.reservedSmem.offset0,0x4
	.type		.nv.reservedSmem.cap,@object
	.size		.nv.reservedSmem.cap,0x4
